//
// Generated by NVIDIA NVVM Compiler
//
// Compiler Build ID: CL-36424714
// Cuda compilation tools, release 13.0, V13.0.88
// Based on NVVM 20.0.0
//

.version 9.0
.target sm_100
.address_size 64

	// .globl	_Z16waveletTransformPfS_ii

.visible .entry _Z16waveletTransformPfS_ii(
	.param .u64 .ptr .align 1 _Z16waveletTransformPfS_ii_param_0,
	.param .u64 .ptr .align 1 _Z16waveletTransformPfS_ii_param_1,
	.param .u32 _Z16waveletTransformPfS_ii_param_2,
	.param .u32 _Z16waveletTransformPfS_ii_param_3
)
{
	.reg .pred 	%p<5>;
	.reg .b32 	%r<15>;
	.reg .b32 	%f<9>;
	.reg .b64 	%rd<11>;

	ld.param.u64 	%rd3, [_Z16waveletTransformPfS_ii_param_0];
	ld.param.u64 	%rd4, [_Z16waveletTransformPfS_ii_param_1];
	ld.param.u32 	%r4, [_Z16waveletTransformPfS_ii_param_2];
	ld.param.u32 	%r5, [_Z16waveletTransformPfS_ii_param_3];
	cvta.to.global.u64 	%rd1, %rd4;
	cvta.to.global.u64 	%rd2, %rd3;
	mov.u32 	%r7, %ctaid.x;
	mov.u32 	%r8, %ntid.x;
	mov.u32 	%r9, %tid.x;
	mad.lo.s32 	%r1, %r7, %r8, %r9;
	mov.u32 	%r10, %ctaid.y;
	mov.u32 	%r11, %ntid.y;
	mov.u32 	%r12, %tid.y;
	mad.lo.s32 	%r13, %r10, %r11, %r12;
	setp.ge.s32 	%p1, %r1, %r4;
	setp.ge.s32 	%p2, %r13, %r5;
	or.pred  	%p3, %p1, %p2;
	@%p3 bra 	$L__BB0_4;
	mad.lo.s32 	%r3, %r4, %r13, %r1;
	and.b32  	%r14, %r1, 1;
	setp.eq.b32 	%p4, %r14, 1;
	@%p4 bra 	$L__BB0_3;
	mul.wide.s32 	%rd8, %r3, 4;
	add.s64 	%rd9, %rd2, %rd8;
	ld.global.f32 	%f5, [%rd9];
	ld.global.f32 	%f6, [%rd9+4];
	add.f32 	%f7, %f5, %f6;
	mul.f32 	%f8, %f7, 0f3F000000;
	add.s64 	%rd10, %rd1, %rd8;
	st.global.f32 	[%rd10], %f8;
	bra.uni 	$L__BB0_4;
$L__BB0_3:
	mul.wide.s32 	%rd5, %r3, 4;
	add.s64 	%rd6, %rd2, %rd5;
	ld.global.f32 	%f1, [%rd6+-4];
	ld.global.f32 	%f2, [%rd6];
	sub.f32 	%f3, %f1, %f2;
	mul.f32 	%f4, %f3, 0f3F000000;
	add.s64 	%rd7, %rd1, %rd5;
	st.global.f32 	[%rd7], %f4;
$L__BB0_4:
	ret;

}
	// .globl	_Z9ezwEncodePfPiiifi
.visible .entry _Z9ezwEncodePfPiiifi(
	.param .u64 .ptr .align 1 _Z9ezwEncodePfPiiifi_param_0,
	.param .u64 .ptr .align 1 _Z9ezwEncodePfPiiifi_param_1,
	.param .u32 _Z9ezwEncodePfPiiifi_param_2,
	.param .u32 _Z9ezwEncodePfPiiifi_param_3,
	.param .f32 _Z9ezwEncodePfPiiifi_param_4,
	.param .u32 _Z9ezwEncodePfPiiifi_param_5
)
{
	.reg .pred 	%p<34>;
	.reg .b32 	%r<114>;
	.reg .b32 	%f<53>;
	.reg .b64 	%rd<50>;

	ld.param.u64 	%rd3, [_Z9ezwEncodePfPiiifi_param_0];
	ld.param.u64 	%rd4, [_Z9ezwEncodePfPiiifi_param_1];
	ld.param.u32 	%r12, [_Z9ezwEncodePfPiiifi_param_2];
	ld.param.u32 	%r14, [_Z9ezwEncodePfPiiifi_param_3];
	ld.param.f32 	%f1, [_Z9ezwEncodePfPiiifi_param_4];
	ld.param.u32 	%r13, [_Z9ezwEncodePfPiiifi_param_5];
	cvta.to.global.u64 	%rd1, %rd4;
	cvta.to.global.u64 	%rd2, %rd3;
	mov.u32 	%r16, %ctaid.x;
	mov.u32 	%r17, %ntid.x;
	mov.u32 	%r18, %tid.x;
	mad.lo.s32 	%r1, %r16, %r17, %r18;
	mov.u32 	%r19, %ctaid.y;
	mov.u32 	%r20, %ntid.y;
	mov.u32 	%r21, %tid.y;
	mad.lo.s32 	%r22, %r19, %r20, %r21;
	setp.ge.s32 	%p1, %r1, %r12;
	setp.ge.s32 	%p2, %r22, %r14;
	or.pred  	%p3, %p1, %p2;
	@%p3 bra 	$L__BB1_11;
	mad.lo.s32 	%r23, %r12, %r22, %r1;
	mul.wide.s32 	%rd5, %r23, 4;
	add.s64 	%rd6, %rd2, %rd5;
	ld.global.f32 	%f2, [%rd6];
	abs.f32 	%f3, %f2;
	setp.ltu.f32 	%p4, %f3, %f1;
	setp.gt.f32 	%p5, %f2, 0f00000000;
	selp.b32 	%r24, 1, -1, %p5;
	selp.b32 	%r25, 0, %r24, %p4;
	add.s64 	%rd7, %rd1, %rd5;
	st.global.u32 	[%rd7], %r25;
	setp.lt.s32 	%p6, %r13, 2;
	@%p6 bra 	$L__BB1_11;
	add.s32 	%r3, %r13, -1;
	add.s32 	%r27, %r13, -2;
	and.b32  	%r4, %r3, 3;
	setp.lt.u32 	%p7, %r27, 3;
	mov.b32 	%r113, 1;
	@%p7 bra 	$L__BB1_6;
	and.b32  	%r5, %r3, -4;
	mov.b32 	%r111, 0;
$L__BB1_4:
	.pragma "nounroll";
	add.s32 	%r29, %r111, 1;
	shr.s32 	%r30, %r12, %r29;
	shr.s32 	%r31, %r1, %r29;
	shr.u32 	%r32, %r22, %r29;
	mad.lo.s32 	%r33, %r32, %r30, %r31;
	shr.u32 	%r34, %r32, 1;
	shr.s32 	%r35, %r30, 1;
	shr.s32 	%r36, %r31, 1;
	mad.lo.s32 	%r37, %r34, %r35, %r36;
	mul.wide.s32 	%rd8, %r37, 4;
	add.s64 	%rd9, %rd2, %rd8;
	ld.global.f32 	%f4, [%rd9];
	add.s64 	%rd10, %rd1, %rd8;
	ld.global.u32 	%r38, [%rd10];
	setp.eq.s32 	%p8, %r38, 0;
	cvt.rn.f32.s32 	%f5, %r38;
	fma.rn.f32 	%f6, %f1, %f5, %f4;
	selp.f32 	%f7, %f4, %f6, %p8;
	mul.wide.s32 	%rd11, %r33, 4;
	add.s64 	%rd12, %rd2, %rd11;
	ld.global.f32 	%f8, [%rd12];
	sub.f32 	%f9, %f8, %f7;
	abs.f32 	%f10, %f9;
	setp.ge.f32 	%p9, %f10, %f1;
	setp.gt.f32 	%p10, %f9, 0f00000000;
	selp.b32 	%r39, 1, -1, %p10;
	selp.b32 	%r40, %r39, 0, %p9;
	add.s64 	%rd13, %rd1, %rd11;
	st.global.u32 	[%rd13], %r40;
	add.s32 	%r41, %r111, 2;
	shr.s32 	%r42, %r12, %r41;
	shr.s32 	%r43, %r1, %r41;
	shr.u32 	%r44, %r22, %r41;
	mad.lo.s32 	%r45, %r44, %r42, %r43;
	shr.u32 	%r46, %r44, 1;
	shr.s32 	%r47, %r42, 1;
	shr.s32 	%r48, %r43, 1;
	mad.lo.s32 	%r49, %r46, %r47, %r48;
	mul.wide.s32 	%rd14, %r49, 4;
	add.s64 	%rd15, %rd2, %rd14;
	ld.global.f32 	%f11, [%rd15];
	add.s64 	%rd16, %rd1, %rd14;
	ld.global.u32 	%r50, [%rd16];
	setp.eq.s32 	%p11, %r50, 0;
	cvt.rn.f32.s32 	%f12, %r50;
	fma.rn.f32 	%f13, %f1, %f12, %f11;
	selp.f32 	%f14, %f11, %f13, %p11;
	mul.wide.s32 	%rd17, %r45, 4;
	add.s64 	%rd18, %rd2, %rd17;
	ld.global.f32 	%f15, [%rd18];
	sub.f32 	%f16, %f15, %f14;
	abs.f32 	%f17, %f16;
	setp.ge.f32 	%p12, %f17, %f1;
	setp.gt.f32 	%p13, %f16, 0f00000000;
	selp.b32 	%r51, 1, -1, %p13;
	selp.b32 	%r52, %r51, 0, %p12;
	add.s64 	%rd19, %rd1, %rd17;
	st.global.u32 	[%rd19], %r52;
	add.s32 	%r53, %r111, 3;
	shr.s32 	%r54, %r12, %r53;
	shr.s32 	%r55, %r1, %r53;
	shr.u32 	%r56, %r22, %r53;
	mad.lo.s32 	%r57, %r56, %r54, %r55;
	shr.u32 	%r58, %r56, 1;
	shr.s32 	%r59, %r54, 1;
	shr.s32 	%r60, %r55, 1;
	mad.lo.s32 	%r61, %r58, %r59, %r60;
	mul.wide.s32 	%rd20, %r61, 4;
	add.s64 	%rd21, %rd2, %rd20;
	ld.global.f32 	%f18, [%rd21];
	add.s64 	%rd22, %rd1, %rd20;
	ld.global.u32 	%r62, [%rd22];
	setp.eq.s32 	%p14, %r62, 0;
	cvt.rn.f32.s32 	%f19, %r62;
	fma.rn.f32 	%f20, %f1, %f19, %f18;
	selp.f32 	%f21, %f18, %f20, %p14;
	mul.wide.s32 	%rd23, %r57, 4;
	add.s64 	%rd24, %rd2, %rd23;
	ld.global.f32 	%f22, [%rd24];
	sub.f32 	%f23, %f22, %f21;
	abs.f32 	%f24, %f23;
	setp.ge.f32 	%p15, %f24, %f1;
	setp.gt.f32 	%p16, %f23, 0f00000000;
	selp.b32 	%r63, 1, -1, %p16;
	selp.b32 	%r64, %r63, 0, %p15;
	add.s64 	%rd25, %rd1, %rd23;
	st.global.u32 	[%rd25], %r64;
	add.s32 	%r111, %r111, 4;
	shr.s32 	%r65, %r12, %r111;
	shr.s32 	%r66, %r1, %r111;
	shr.u32 	%r67, %r22, %r111;
	mad.lo.s32 	%r68, %r67, %r65, %r66;
	shr.u32 	%r69, %r67, 1;
	shr.s32 	%r70, %r65, 1;
	shr.s32 	%r71, %r66, 1;
	mad.lo.s32 	%r72, %r69, %r70, %r71;
	mul.wide.s32 	%rd26, %r72, 4;
	add.s64 	%rd27, %rd2, %rd26;
	ld.global.f32 	%f25, [%rd27];
	add.s64 	%rd28, %rd1, %rd26;
	ld.global.u32 	%r73, [%rd28];
	setp.eq.s32 	%p17, %r73, 0;
	cvt.rn.f32.s32 	%f26, %r73;
	fma.rn.f32 	%f27, %f1, %f26, %f25;
	selp.f32 	%f28, %f25, %f27, %p17;
	mul.wide.s32 	%rd29, %r68, 4;
	add.s64 	%rd30, %rd2, %rd29;
	ld.global.f32 	%f29, [%rd30];
	sub.f32 	%f30, %f29, %f28;
	abs.f32 	%f31, %f30;
	setp.ge.f32 	%p18, %f31, %f1;
	setp.gt.f32 	%p19, %f30, 0f00000000;
	selp.b32 	%r74, 1, -1, %p19;
	selp.b32 	%r75, %r74, 0, %p18;
	add.s64 	%rd31, %rd1, %rd29;
	st.global.u32 	[%rd31], %r75;
	setp.ne.s32 	%p20, %r111, %r5;
	@%p20 bra 	$L__BB1_4;
	add.s32 	%r113, %r111, 1;
$L__BB1_6:
	setp.eq.s32 	%p21, %r4, 0;
	@%p21 bra 	$L__BB1_11;
	setp.eq.s32 	%p22, %r4, 1;
	@%p22 bra 	$L__BB1_9;
	shr.s32 	%r76, %r12, %r113;
	shr.s32 	%r77, %r1, %r113;
	shr.u32 	%r78, %r22, %r113;
	mad.lo.s32 	%r79, %r78, %r76, %r77;
	shr.u32 	%r80, %r78, 1;
	shr.s32 	%r81, %r76, 1;
	shr.s32 	%r82, %r77, 1;
	mad.lo.s32 	%r83, %r80, %r81, %r82;
	mul.wide.s32 	%rd32, %r83, 4;
	add.s64 	%rd33, %rd2, %rd32;
	ld.global.f32 	%f32, [%rd33];
	add.s64 	%rd34, %rd1, %rd32;
	ld.global.u32 	%r84, [%rd34];
	setp.eq.s32 	%p23, %r84, 0;
	cvt.rn.f32.s32 	%f33, %r84;
	fma.rn.f32 	%f34, %f1, %f33, %f32;
	selp.f32 	%f35, %f32, %f34, %p23;
	mul.wide.s32 	%rd35, %r79, 4;
	add.s64 	%rd36, %rd2, %rd35;
	ld.global.f32 	%f36, [%rd36];
	sub.f32 	%f37, %f36, %f35;
	abs.f32 	%f38, %f37;
	setp.ge.f32 	%p24, %f38, %f1;
	setp.gt.f32 	%p25, %f37, 0f00000000;
	selp.b32 	%r85, 1, -1, %p25;
	selp.b32 	%r86, %r85, 0, %p24;
	add.s64 	%rd37, %rd1, %rd35;
	st.global.u32 	[%rd37], %r86;
	add.s32 	%r87, %r113, 1;
	shr.s32 	%r88, %r12, %r87;
	shr.s32 	%r89, %r1, %r87;
	shr.u32 	%r90, %r22, %r87;
	mad.lo.s32 	%r91, %r90, %r88, %r89;
	shr.u32 	%r92, %r90, 1;
	shr.s32 	%r93, %r88, 1;
	shr.s32 	%r94, %r89, 1;
	mad.lo.s32 	%r95, %r92, %r93, %r94;
	mul.wide.s32 	%rd38, %r95, 4;
	add.s64 	%rd39, %rd2, %rd38;
	ld.global.f32 	%f39, [%rd39];
	add.s64 	%rd40, %rd1, %rd38;
	ld.global.u32 	%r96, [%rd40];
	setp.eq.s32 	%p26, %r96, 0;
	cvt.rn.f32.s32 	%f40, %r96;
	fma.rn.f32 	%f41, %f1, %f40, %f39;
	selp.f32 	%f42, %f39, %f41, %p26;
	mul.wide.s32 	%rd41, %r91, 4;
	add.s64 	%rd42, %rd2, %rd41;
	ld.global.f32 	%f43, [%rd42];
	sub.f32 	%f44, %f43, %f42;
	abs.f32 	%f45, %f44;
	setp.ge.f32 	%p27, %f45, %f1;
	setp.gt.f32 	%p28, %f44, 0f00000000;
	selp.b32 	%r97, 1, -1, %p28;
	selp.b32 	%r98, %r97, 0, %p27;
	add.s64 	%rd43, %rd1, %rd41;
	st.global.u32 	[%rd43], %r98;
	add.s32 	%r113, %r113, 2;
$L__BB1_9:
	and.b32  	%r99, %r3, 1;
	setp.eq.b32 	%p29, %r99, 1;
	not.pred 	%p30, %p29;
	@%p30 bra 	$L__BB1_11;
	shr.s32 	%r100, %r12, %r113;
	shr.s32 	%r101, %r1, %r113;
	shr.u32 	%r102, %r22, %r113;
	mad.lo.s32 	%r103, %r102, %r100, %r101;
	shr.u32 	%r104, %r102, 1;
	shr.s32 	%r105, %r100, 1;
	shr.s32 	%r106, %r101, 1;
	mad.lo.s32 	%r107, %r104, %r105, %r106;
	mul.wide.s32 	%rd44, %r107, 4;
	add.s64 	%rd45, %rd2, %rd44;
	ld.global.f32 	%f46, [%rd45];
	add.s64 	%rd46, %rd1, %rd44;
	ld.global.u32 	%r108, [%rd46];
	setp.eq.s32 	%p31, %r108, 0;
	cvt.rn.f32.s32 	%f47, %r108;
	fma.rn.f32 	%f48, %f1, %f47, %f46;
	selp.f32 	%f49, %f46, %f48, %p31;
	mul.wide.s32 	%rd47, %r103, 4;
	add.s64 	%rd48, %rd2, %rd47;
	ld.global.f32 	%f50, [%rd48];
	sub.f32 	%f51, %f50, %f49;
	abs.f32 	%f52, %f51;
	setp.ge.f32 	%p32, %f52, %f1;
	setp.gt.f32 	%p33, %f51, 0f00000000;
	selp.b32 	%r109, 1, -1, %p33;
	selp.b32 	%r110, %r109, 0, %p32;
	add.s64 	%rd49, %rd1, %rd47;
	st.global.u32 	[%rd49], %r110;
$L__BB1_11:
	ret;

}


// ===== COMPILED SASS (sm_100) =====

	.target	sm_100

	.elftype	@"ET_EXEC"


//--------------------- .note.nv.tkinfo           --------------------------
	.section	.note.nv.tkinfo,"",@"SHT_NOTE"
	.sectionflags	@"SHF_NOTE_NV_TKINFO"
	.tkinfo
        /*0018*/ 	.word	0x00000002
        /*0030*/ 	.string	""
        /*0030*/ 	.string	"ptxas"
        /*0030*/ 	.string	"Cuda compilation tools, release 13.0, V13.0.88"
        /*0030*/ 	.string	"Build cuda_13.0.r13.0/compiler.36424714_0"
        /*0030*/ 	.string	"-arch sm_100 -m 64 "



//--------------------- .note.nv.cuinfo           --------------------------
	.section	.note.nv.cuinfo,"",@"SHT_NOTE"
	.sectionflags	@"SHF_NOTE_NV_CUINFO"
        /*0018*/ 	.short	0x0002
        /*001a*/ 	.short	0x0064
        /*001c*/ 	.short	0x0082
	.zero		2


//--------------------- .nv.info                  --------------------------
	.section	.nv.info,"",@"SHT_CUDA_INFO"
	.align	4


	//----- nvinfo : EIATTR_REGCOUNT
	.align		4
        /*0000*/ 	.byte	0x04, 0x2f
        /*0002*/ 	.short	(.L_1 - .L_0)
	.align		4
.L_0:
        /*0004*/ 	.word	index@(_Z16waveletTransformPfS_ii)
        /*0008*/ 	.word	0x0000000c


	//----- nvinfo : EIATTR_FRAME_SIZE
	.align		4
.L_1:
        /*000c*/ 	.byte	0x04, 0x11
        /*000e*/ 	.short	(.L_3 - .L_2)
	.align		4
.L_2:
        /*0010*/ 	.word	index@(_Z16waveletTransformPfS_ii)
        /*0014*/ 	.word	0x00000000


	//----- nvinfo : EIATTR_REGCOUNT
	.align		4
.L_3:
        /*0018*/ 	.byte	0x04, 0x2f
        /*001a*/ 	.short	(.L_5 - .L_4)
	.align		4
.L_4:
        /*001c*/ 	.word	index@(_Z9ezwEncodePfPiiifi)
        /*0020*/ 	.word	0x0000001e


	//----- nvinfo : EIATTR_FRAME_SIZE
	.align		4
.L_5:
        /*0024*/ 	.byte	0x04, 0x11
        /*0026*/ 	.short	(.L_7 - .L_6)
	.align		4
.L_6:
        /*0028*/ 	.word	index@(_Z9ezwEncodePfPiiifi)
        /*002c*/ 	.word	0x00000000


	//----- nvinfo : EIATTR_MIN_STACK_SIZE
	.align		4
.L_7:
        /*0030*/ 	.byte	0x04, 0x12
        /*0032*/ 	.short	(.L_9 - .L_8)
	.align		4
.L_8:
        /*0034*/ 	.word	index@(_Z9ezwEncodePfPiiifi)
        /*0038*/ 	.word	0x00000000


	//----- nvinfo : EIATTR_MIN_STACK_SIZE
	.align		4
.L_9:
        /*003c*/ 	.byte	0x04, 0x12
        /*003e*/ 	.short	(.L_11 - .L_10)
	.align		4
.L_10:
        /*0040*/ 	.word	index@(_Z16waveletTransformPfS_ii)
        /*0044*/ 	.word	0x00000000
.L_11:


//--------------------- .nv.compat                --------------------------
	.section	.nv.compat,"",@"SHT_CUDA_COMPAT_INFO"
	.align	4
        /*0000*/ 	.byte	0x02, 0x09, 0x00, 0x00, 0x02, 0x02, 0x01, 0x00, 0x02, 0x05, 0x05, 0x00, 0x03, 0x07, 0x01, 0x01
        /*0010*/ 	.byte	0x02, 0x03, 0x00, 0x00, 0x02, 0x06, 0x01, 0x00, 0x04, 0x0b, 0x08, 0x00, 0x09, 0x00, 0x00, 0x00
        /*0020*/ 	.byte	0x00, 0x00, 0x00, 0x00


//--------------------- .nv.info._Z9ezwEncodePfPiiifi --------------------------
	.section	.nv.info._Z9ezwEncodePfPiiifi,"",@"SHT_CUDA_INFO"
	.sectionflags	@""
	.align	4


	//----- nvinfo : EIATTR_CUDA_API_VERSION
	.align		4
        /*0000*/ 	.byte	0x04, 0x37
        /*0002*/ 	.short	(.L_13 - .L_12)
.L_12:
        /*0004*/ 	.word	0x00000082


	//----- nvinfo : EIATTR_KPARAM_INFO
	.align		4
.L_13:
        /*0008*/ 	.byte	0x04, 0x17
        /*000a*/ 	.short	(.L_15 - .L_14)
.L_14:
        /*000c*/ 	.word	0x00000000
        /*0010*/ 	.short	0x0005
        /*0012*/ 	.short	0x001c
        /*0014*/ 	.byte	0x00, 0xf0, 0x11, 0x00


	//----- nvinfo : EIATTR_KPARAM_INFO
	.align		4
.L_15:
        /*0018*/ 	.byte	0x04, 0x17
        /*001a*/ 	.short	(.L_17 - .L_16)
.L_16:
        /*001c*/ 	.word	0x00000000
        /*0020*/ 	.short	0x0004
        /*0022*/ 	.short	0x0018
        /*0024*/ 	.byte	0x00, 0xf0, 0x11, 0x00


	//----- nvinfo : EIATTR_KPARAM_INFO
	.align		4
.L_17:
        /*0028*/ 	.byte	0x04, 0x17
        /*002a*/ 	.short	(.L_19 - .L_18)
.L_18:
        /*002c*/ 	.word	0x00000000
        /*0030*/ 	.short	0x0003
        /*0032*/ 	.short	0x0014
        /*0034*/ 	.byte	0x00, 0xf0, 0x11, 0x00


	//----- nvinfo : EIATTR_KPARAM_INFO
	.align		4
.L_19:
        /*0038*/ 	.byte	0x04, 0x17
        /*003a*/ 	.short	(.L_21 - .L_20)
.L_20:
        /*003c*/ 	.word	0x00000000
        /*0040*/ 	.short	0x0002
        /*0042*/ 	.short	0x0010
        /*0044*/ 	.byte	0x00, 0xf0, 0x11, 0x00


	//----- nvinfo : EIATTR_KPARAM_INFO
	.align		4
.L_21:
        /*0048*/ 	.byte	0x04, 0x17
        /*004a*/ 	.short	(.L_23 - .L_22)
.L_22:
        /*004c*/ 	.word	0x00000000
        /*0050*/ 	.short	0x0001
        /*0052*/ 	.short	0x0008
        /*0054*/ 	.byte	0x00, 0xf5, 0x21, 0x00


	//----- nvinfo : EIATTR_KPARAM_INFO
	.align		4
.L_23:
        /*0058*/ 	.byte	0x04, 0x17
        /*005a*/ 	.short	(.L_25 - .L_24)
.L_24:
        /*005c*/ 	.word	0x00000000
        /*0060*/ 	.short	0x0000
        /*0062*/ 	.short	0x0000
        /*0064*/ 	.byte	0x00, 0xf5, 0x21, 0x00


	//----- nvinfo : EIATTR_SPARSE_MMA_MASK
	.align		4
.L_25:
        /*0068*/ 	.byte	0x03, 0x50
        /*006a*/ 	.short	0x0000


	//----- nvinfo : EIATTR_MAXREG_COUNT
	.align		4
        /*006c*/ 	.byte	0x03, 0x1b
        /*006e*/ 	.short	0x00ff


	//----- nvinfo : EIATTR_MERCURY_ISA_VERSION
	.align		4
        /*0070*/ 	.byte	0x03, 0x5f
        /*0072*/ 	.short	0x0101


	//----- nvinfo : EIATTR_VRC_CTA_INIT_COUNT
	.align		4
        /*0074*/ 	.byte	0x02, 0x4a
	.zero		1
	.zero		1


	//----- nvinfo : EIATTR_EXIT_INSTR_OFFSETS
	.align		4
        /*0078*/ 	.byte	0x04, 0x1c
        /*007a*/ 	.short	(.L_27 - .L_26)


	//   ....[0]....
.L_26:
        /*007c*/ 	.word	0x000000c0


	//   ....[1]....
        /*0080*/ 	.word	0x000001c0


	//   ....[2]....
        /*0084*/ 	.word	0x000008d0


	//   ....[3]....
        /*0088*/ 	.word	0x00000c40


	//   ....[4]....
        /*008c*/ 	.word	0x00000dd0


	//----- nvinfo : EIATTR_CBANK_PARAM_SIZE
	.align		4
.L_27:
        /*0090*/ 	.byte	0x03, 0x19
        /*0092*/ 	.short	0x0020


	//----- nvinfo : EIATTR_PARAM_CBANK
	.align		4
        /*0094*/ 	.byte	0x04, 0x0a
        /*0096*/ 	.short	(.L_29 - .L_28)
	.align		4
.L_28:
        /*0098*/ 	.word	index@(.nv.constant0._Z9ezwEncodePfPiiifi)
        /*009c*/ 	.short	0x0380
        /*009e*/ 	.short	0x0020


	//----- nvinfo : EIATTR_SW_WAR
	.align		4
.L_29:
        /*00a0*/ 	.byte	0x04, 0x36
        /*00a2*/ 	.short	(.L_31 - .L_30)
.L_30:
        /*00a4*/ 	.word	0x00000008
.L_31:


//--------------------- .nv.info._Z16waveletTransformPfS_ii --------------------------
	.section	.nv.info._Z16waveletTransformPfS_ii,"",@"SHT_CUDA_INFO"
	.sectionflags	@""
	.align	4


	//----- nvinfo : EIATTR_CUDA_API_VERSION
	.align		4
        /*0000*/ 	.byte	0x04, 0x37
        /*0002*/ 	.short	(.L_33 - .L_32)
.L_32:
        /*0004*/ 	.word	0x00000082


	//----- nvinfo : EIATTR_KPARAM_INFO
	.align		4
.L_33:
        /*0008*/ 	.byte	0x04, 0x17
        /*000a*/ 	.short	(.L_35 - .L_34)
.L_34:
        /*000c*/ 	.word	0x00000000
        /*0010*/ 	.short	0x0003
        /*0012*/ 	.short	0x0014
        /*0014*/ 	.byte	0x00, 0xf0, 0x11, 0x00


	//----- nvinfo : EIATTR_KPARAM_INFO
	.align		4
.L_35:
        /*0018*/ 	.byte	0x04, 0x17
        /*001a*/ 	.short	(.L_37 - .L_36)
.L_36:
        /*001c*/ 	.word	0x00000000
        /*0020*/ 	.short	0x0002
        /*0022*/ 	.short	0x0010
        /*0024*/ 	.byte	0x00, 0xf0, 0x11, 0x00


	//----- nvinfo : EIATTR_KPARAM_INFO
	.align		4
.L_37:
        /*0028*/ 	.byte	0x04, 0x17
        /*002a*/ 	.short	(.L_39 - .L_38)
.L_38:
        /*002c*/ 	.word	0x00000000
        /*0030*/ 	.short	0x0001
        /*0032*/ 	.short	0x0008
        /*0034*/ 	.byte	0x00, 0xf5, 0x21, 0x00


	//----- nvinfo : EIATTR_KPARAM_INFO
	.align		4
.L_39:
        /*0038*/ 	.byte	0x04, 0x17
        /*003a*/ 	.short	(.L_41 - .L_40)
.L_40:
        /*003c*/ 	.word	0x00000000
        /*0040*/ 	.short	0x0000
        /*0042*/ 	.short	0x0000
        /*0044*/ 	.byte	0x00, 0xf5, 0x21, 0x00


	//----- nvinfo : EIATTR_SPARSE_MMA_MASK
	.align		4
.L_41:
        /*0048*/ 	.byte	0x03, 0x50
        /*004a*/ 	.short	0x0000


	//----- nvinfo : EIATTR_MAXREG_COUNT
	.align		4
        /*004c*/ 	.byte	0x03, 0x1b
        /*004e*/ 	.short	0x00ff


	//----- nvinfo : EIATTR_MERCURY_ISA_VERSION
	.align		4
        /*0050*/ 	.byte	0x03, 0x5f
        /*0052*/ 	.short	0x0101


	//----- nvinfo : EIATTR_VRC_CTA_INIT_COUNT
	.align		4
        /*0054*/ 	.byte	0x02, 0x4a
	.zero		1
	.zero		1


	//----- nvinfo : EIATTR_EXIT_INSTR_OFFSETS
	.align		4
        /*0058*/ 	.byte	0x04, 0x1c
        /*005a*/ 	.short	(.L_43 - .L_42)


	//   ....[0]....
.L_42:
        /*005c*/ 	.word	0x000000c0


	//   ....[1]....
        /*0060*/ 	.word	0x000001b0


	//   ....[2]....
        /*0064*/ 	.word	0x00000250


	//----- nvinfo : EIATTR_CRS_STACK_SIZE
	.align		4
.L_43:
        /*0068*/ 	.byte	0x04, 0x1e
        /*006a*/ 	.short	(.L_45 - .L_44)
.L_44:
        /*006c*/ 	.word	0x00000000


	//----- nvinfo : EIATTR_CBANK_PARAM_SIZE
	.align		4
.L_45:
        /*0070*/ 	.byte	0x03, 0x19
        /*0072*/ 	.short	0x0018


	//----- nvinfo : EIATTR_PARAM_CBANK
	.align		4
        /*0074*/ 	.byte	0x04, 0x0a
        /*0076*/ 	.short	(.L_47 - .L_46)
	.align		4
.L_46:
        /*0078*/ 	.word	index@(.nv.constant0._Z16waveletTransformPfS_ii)
        /*007c*/ 	.short	0x0380
        /*007e*/ 	.short	0x0018


	//----- nvinfo : EIATTR_SW_WAR
	.align		4
.L_47:
        /*0080*/ 	.byte	0x04, 0x36
        /*0082*/ 	.short	(.L_49 - .L_48)
.L_48:
        /*0084*/ 	.word	0x00000008
.L_49:


//--------------------- .nv.callgraph             --------------------------
	.section	.nv.callgraph,"",@"SHT_CUDA_CALLGRAPH"
	.align	4
	.sectionentsize	8
	.align		4
        /*0000*/ 	.word	0x00000000
	.align		4
        /*0004*/ 	.word	0xffffffff
	.align		4
        /*0008*/ 	.word	0x00000000
	.align		4
        /*000c*/ 	.word	0xfffffffe
	.align		4
        /*0010*/ 	.word	0x00000000
	.align		4
        /*0014*/ 	.word	0xfffffffd
	.align		4
        /*0018*/ 	.word	0x00000000
	.align		4
        /*001c*/ 	.word	0xfffffffc


//--------------------- .text._Z9ezwEncodePfPiiifi --------------------------
	.section	.text._Z9ezwEncodePfPiiifi,"ax",@progbits
	.align	128
        .global         _Z9ezwEncodePfPiiifi
        .type           _Z9ezwEncodePfPiiifi,@function
        .size           _Z9ezwEncodePfPiiifi,(.L_x_6 - _Z9ezwEncodePfPiiifi)
        .other          _Z9ezwEncodePfPiiifi,@"STO_CUDA_ENTRY STV_DEFAULT"
_Z9ezwEncodePfPiiifi:
.text._Z9ezwEncodePfPiiifi:
[----:B------:R-:W-:Y:S01]  /*0000*/  LDC R1, c[0x0][0x37c] ;  /* 0x0000df00ff017b82 */ /* 0x000fe20000000800 */
[----:B------:R-:W0:Y:S07]  /*0010*/  S2R R3, SR_TID.Y ;  /* 0x0000000000037919 */ /* 0x000e2e0000002200 */
[----:B------:R-:W1:Y:S01]  /*0020*/  LDC R9, c[0x0][0x360] ;  /* 0x0000d800ff097b82 */ /* 0x000e620000000800 */
[----:B------:R-:W2:Y:S01]  /*0030*/  LDCU.64 UR10, c[0x0][0x390] ;  /* 0x00007200ff0a77ac */ /* 0x000ea20008000a00 */
[----:B------:R-:W1:Y:S06]  /*0040*/  S2R R2, SR_TID.X ;  /* 0x0000000000027919 */ /* 0x000e6c0000002100 */
[----:B------:R-:W0:Y:S08]  /*0050*/  S2UR UR5, SR_CTAID.Y ;  /* 0x00000000000579c3 */ /* 0x000e300000002600 */
[----:B------:R-:W0:Y:S08]  /*0060*/  LDC R0, c[0x0][0x364] ;  /* 0x0000d900ff007b82 */ /* 0x000e300000000800 */
[----:B------:R-:W1:Y:S01]  /*0070*/  S2UR UR4, SR_CTAID.X ;  /* 0x00000000000479c3 */ /* 0x000e620000002500 */
[----:B0-----:R-:W-:-:S05]  /*0080*/  IMAD R0, R0, UR5, R3 ;  /* 0x0000000500007c24 */ /* 0x001fca000f8e0203 */
[----:B--2---:R-:W-:Y:S01]  /*0090*/  ISETP.GE.AND P0, PT, R0, UR11, PT ;  /* 0x0000000b00007c0c */ /* 0x004fe2000bf06270 */
[----:B-1----:R-:W-:-:S05]  /*00a0*/  IMAD R9, R9, UR4, R2 ;  /* 0x0000000409097c24 */ /* 0x002fca000f8e0202 */
[----:B------:R-:W-:-:S13]  /*00b0*/  ISETP.GE.OR P0, PT, R9, UR10, P0 ;  /* 0x0000000a09007c0c */ /* 0x000fda0008706670 */
[----:B------:R-:W-:Y:S05]  /*00c0*/  @P0 EXIT ;  /* 0x000000000000094d */ /* 0x000fea0003800000 */
[----:B------:R-:W0:Y:S01]  /*00d0*/  LDC.64 R2, c[0x0][0x380] ;  /* 0x0000e000ff027b82 */ /* 0x000e220000000a00 */
[----:B------:R-:W1:Y:S01]  /*00e0*/  LDCU.64 UR8, c[0x0][0x358] ;  /* 0x00006b00ff0877ac */ /* 0x000e620008000a00 */
[----:B------:R-:W-:-:S06]  /*00f0*/  IMAD R13, R0, UR10, R9 ;  /* 0x0000000a000d7c24 */ /* 0x000fcc000f8e0209 */
[----:B------:R-:W2:Y:S08]  /*0100*/  LDC.64 R4, c[0x0][0x398] ;  /* 0x0000e600ff047b82 */ /* 0x000eb00000000a00 */
[----:B------:R-:W3:Y:S01]  /*0110*/  LDC.64 R6, c[0x0][0x388] ;  /* 0x0000e200ff067b82 */ /* 0x000ee20000000a00 */
[----:B0-----:R-:W-:-:S06]  /*0120*/  IMAD.WIDE R10, R13, 0x4, R2 ;  /* 0x000000040d0a7825 */ /* 0x001fcc00078e0202 */
[----:B-1----:R-:W4:Y:S01]  /*0130*/  LDG.E R11, desc[UR8][R10.64] ;  /* 0x000000080a0b7981 */ /* 0x002f22000c1e1900 */
[----:B------:R-:W-:Y:S02]  /*0140*/  IMAD.MOV.U32 R8, RZ, RZ, 0x1 ;  /* 0x00000001ff087424 */ /* 0x000fe400078e00ff */
[----:B---3--:R-:W-:Y:S01]  /*0150*/  IMAD.WIDE R12, R13, 0x4, R6 ;  /* 0x000000040d0c7825 */ /* 0x008fe200078e0206 */
[C---:B----4-:R-:W-:Y:S02]  /*0160*/  FSETP.GT.AND P0, PT, R11.reuse, RZ, PT ;  /* 0x000000ff0b00720b */ /* 0x050fe40003f04000 */
[----:B--2---:R-:W-:Y:S02]  /*0170*/  FSETP.GE.AND P1, PT, |R11|, R4, PT ;  /* 0x000000040b00720b */ /* 0x004fe40003f26200 */
[----:B------:R-:W-:Y:S02]  /*0180*/  SEL R14, R8, 0xffffffff, P0 ;  /* 0xffffffff080e7807 */ /* 0x000fe40000000000 */
[----:B------:R-:W-:-:S02]  /*0190*/  ISETP.GE.AND P0, PT, R5, 0x2, PT ;  /* 0x000000020500780c */ /* 0x000fc40003f06270 */
[----:B------:R-:W-:-:S05]  /*01a0*/  SEL R15, R14, RZ, P1 ;  /* 0x000000ff0e0f7207 */ /* 0x000fca0000800000 */
[----:B------:R0:W-:Y:S06]  /*01b0*/  STG.E desc[UR8][R12.64], R15 ;  /* 0x0000000f0c007986 */ /* 0x0001ec000c101908 */
[----:B------:R-:W-:Y:S05]  /*01c0*/  @!P0 EXIT ;  /* 0x000000000000894d */ /* 0x000fea0003800000 */
[C---:B------:R-:W-:Y:S01]  /*01d0*/  VIADD R10, R5.reuse, 0xfffffffe ;  /* 0xfffffffe050a7836 */ /* 0x040fe20000000000 */
[----:B------:R-:W-:Y:S01]  /*01e0*/  UMOV UR4, 0x1 ;  /* 0x0000000100047882 */ /* 0x000fe20000000000 */
[----:B------:R-:W-:-:S03]  /*01f0*/  VIADD R5, R5, 0xffffffff ;  /* 0xffffffff05057836 */ /* 0x000fc60000000000 */
[----:B------:R-:W-:Y:S02]  /*0200*/  ISETP.GE.U32.AND P0, PT, R10, 0x3, PT ;  /* 0x000000030a00780c */ /* 0x000fe40003f06070 */
[----:B------:R-:W-:-:S11]  /*0210*/  LOP3.LUT R16, R5, 0x3, RZ, 0xc0, !PT ;  /* 0x0000000305107812 */ /* 0x000fd600078ec0ff */
[----:B------:R-:W-:Y:S05]  /*0220*/  @!P0 BRA `(.L_x_0) ;  /* 0x0000000400a48947 */ /* 0x000fea0003800000 */
[----:B------:R-:W-:Y:S01]  /*0230*/  LOP3.LUT R17, R5, 0xfffffffc, RZ, 0xc0, !PT ;  /* 0xfffffffc05117812 */ /* 0x000fe200078ec0ff */
[----:B------:R-:W-:-:S06]  /*0240*/  UMOV UR4, URZ ;  /* 0x000000ff00047c82 */ /* 0x000fcc0008000000 */
.L_x_1:
[----:B------:R-:W-:-:S04]  /*0250*/  UIADD3 UR5, UPT, UPT, UR4, 0x1, URZ ;  /* 0x0000000104057890 */ /* 0x000fc8000fffe0ff */
[----:B------:R-:W-:Y:S02]  /*0260*/  USHF.R.S32.HI UR6, URZ, UR5, UR10 ;  /* 0x00000005ff067299 */ /* 0x000fe4000801140a */
[----:B-1----:R-:W-:Y:S02]  /*0270*/  SHF.R.U32.HI R11, RZ, UR5, R0 ;  /* 0x00000005ff0b7c19 */ /* 0x002fe40008011600 */
[----:B------:R-:W-:Y:S01]  /*0280*/  SHF.R.S32.HI R10, RZ, UR5, R9 ;  /* 0x00000005ff0a7c19 */ /* 0x000fe20008011409 */
[----:B------:R-:W-:Y:S01]  /*0290*/  USHF.R.S32.HI UR5, URZ, 0x1, UR6 ;  /* 0x00000001ff057899 */ /* 0x000fe20008011406 */
[----:B0-----:R-:W-:Y:S02]  /*02a0*/  SHF.R.U32.HI R12, RZ, 0x1, R11 ;  /* 0x00000001ff0c7819 */ /* 0x001fe4000001160b */
[----:B------:R-:W-:-:S05]  /*02b0*/  SHF.R.S32.HI R13, RZ, 0x1, R10 ;  /* 0x00000001ff0d7819 */ /* 0x000fca000001140a */
[----:B------:R-:W-:-:S04]  /*02c0*/  IMAD R15, R12, UR5, R13 ;  /* 0x000000050c0f7c24 */ /* 0x000fc8000f8e020d */
[----:B------:R-:W-:-:S06]  /*02d0*/  IMAD.WIDE R12, R15, 0x4, R6 ;  /* 0x000000040f0c7825 */ /* 0x000fcc00078e0206 */
[----:B------:R-:W2:Y:S01]  /*02e0*/  LDG.E R12, desc[UR8][R12.64] ;  /* 0x000000080c0c7981 */ /* 0x000ea2000c1e1900 */
[----:B------:R-:W-:Y:S02]  /*02f0*/  IMAD R19, R11, UR6, R10 ;  /* 0x000000060b137c24 */ /* 0x000fe4000f8e020a */
[----:B------:R-:W-:-:S04]  /*0300*/  IMAD.WIDE R10, R15, 0x4, R2 ;  /* 0x000000040f0a7825 */ /* 0x000fc800078e0202 */
[----:B------:R-:W-:Y:S01]  /*0310*/  IMAD.WIDE R14, R19, 0x4, R2 ;  /* 0x00000004130e7825 */ /* 0x000fe200078e0202 */
[----:B------:R0:W3:Y:S05]  /*0320*/  LDG.E R21, desc[UR8][R10.64] ;  /* 0x000000080a157981 */ /* 0x0000ea000c1e1900 */
[----:B------:R-:W4:Y:S01]  /*0330*/  LDG.E R14, desc[UR8][R14.64] ;  /* 0x000000080e0e7981 */ /* 0x000f22000c1e1900 */
[----:B------:R-:W-:-:S04]  /*0340*/  UIADD3 UR5, UPT, UPT, UR4, 0x2, URZ ;  /* 0x0000000204057890 */ /* 0x000fc8000fffe0ff */
[----:B------:R-:W-:Y:S02]  /*0350*/  USHF.R.S32.HI UR6, URZ, UR5, UR10 ;  /* 0x00000005ff067299 */ /* 0x000fe4000801140a */
[----:B------:R-:W-:-:S04]  /*0360*/  SHF.R.U32.HI R23, RZ, UR5, R0 ;  /* 0x00000005ff177c19 */ /* 0x000fc80008011600 */
[----:B0-----:R-:W-:Y:S02]  /*0370*/  SHF.R.U32.HI R10, RZ, 0x1, R23 ;  /* 0x00000001ff0a7819 */ /* 0x001fe40000011617 */
[----:B--2---:R-:W-:Y:S02]  /*0380*/  ISETP.NE.AND P0, PT, R12, RZ, PT ;  /* 0x000000ff0c00720c */ /* 0x004fe40003f05270 */
[----:B------:R-:W-:-:S11]  /*0390*/  I2FP.F32.S32 R18, R12 ;  /* 0x0000000c00127245 */ /* 0x000fd60000201400 */
[----:B---3--:R-:W-:Y:S01]  /*03a0*/  @P0 FFMA R21, R18, R4, R21 ;  /* 0x0000000412150223 */ /* 0x008fe20000000015 */
[----:B------:R-:W-:Y:S01]  /*03b0*/  SHF.R.S32.HI R18, RZ, UR5, R9 ;  /* 0x00000005ff127c19 */ /* 0x000fe20008011409 */
[----:B------:R-:W-:-:S03]  /*03c0*/  USHF.R.S32.HI UR5, URZ, 0x1, UR6 ;  /* 0x00000001ff057899 */ /* 0x000fc60008011406 */
[----:B----4-:R-:W-:Y:S01]  /*03d0*/  FSETP.GT.AND P1, PT, R14, R21, PT ;  /* 0x000000150e00720b */ /* 0x010fe20003f24000 */
[----:B------:R-:W-:Y:S01]  /*03e0*/  FADD R21, -R21, R14 ;  /* 0x0000000e15157221 */ /* 0x000fe20000000100 */
[----:B------:R-:W-:Y:S02]  /*03f0*/  SHF.R.S32.HI R11, RZ, 0x1, R18 ;  /* 0x00000001ff0b7819 */ /* 0x000fe40000011412 */
[----:B------:R-:W-:Y:S02]  /*0400*/  SEL R12, R8, 0xffffffff, P1 ;  /* 0xffffffff080c7807 */ /* 0x000fe40000800000 */
[----:B------:R-:W-:Y:S01]  /*0410*/  FSETP.GE.AND P0, PT, |R21|, R4, PT ;  /* 0x000000041500720b */ /* 0x000fe20003f06200 */
[----:B------:R-:W-:Y:S02]  /*0420*/  IMAD R15, R10, UR5, R11 ;  /* 0x000000050a0f7c24 */ /* 0x000fe4000f8e020b */
[----:B------:R-:W-:Y:S01]  /*0430*/  IMAD.WIDE R10, R19, 0x4, R6 ;  /* 0x00000004130a7825 */ /* 0x000fe200078e0206 */
[----:B------:R-:W-:-:S03]  /*0440*/  SEL R21, R12, RZ, P0 ;  /* 0x000000ff0c157207 */ /* 0x000fc60000000000 */
[----:B------:R-:W-:Y:S02]  /*0450*/  IMAD.WIDE R12, R15, 0x4, R6 ;  /* 0x000000040f0c7825 */ /* 0x000fe400078e0206 */
[----:B------:R0:W-:Y:S04]  /*0460*/  STG.E desc[UR8][R10.64], R21 ;  /* 0x000000150a007986 */ /* 0x0001e8000c101908 */
[----:B------:R-:W2:Y:S01]  /*0470*/  LDG.E R12, desc[UR8][R12.64] ;  /* 0x000000080c0c7981 */ /* 0x000ea2000c1e1900 */
[----:B------:R-:W-:Y:S02]  /*0480*/  IMAD R23, R23, UR6, R18 ;  /* 0x0000000617177c24 */ /* 0x000fe4000f8e0212 */
[----:B------:R-:W-:-:S04]  /*0490*/  IMAD.WIDE R14, R15, 0x4, R2 ;  /* 0x000000040f0e7825 */ /* 0x000fc800078e0202 */
[----:B------:R-:W-:Y:S01]  /*04a0*/  IMAD.WIDE R18, R23, 0x4, R2 ;  /* 0x0000000417127825 */ /* 0x000fe200078e0202 */
[----:B------:R-:W3:Y:S05]  /*04b0*/  LDG.E R25, desc[UR8][R14.64] ;  /* 0x000000080e197981 */ /* 0x000eea000c1e1900 */
        /* <DEDUP_REMOVED lines=28> */
[----:B------:R-:W-:Y:S02]  /*0680*/  SHF.R.U32.HI R25, RZ, UR4, R0 ;  /* 0x00000004ff197c19 */ /* 0x000fe40008011600 */
[----:B------:R-:W-:Y:S02]  /*0690*/  USHF.R.S32.HI UR6, URZ, 0x1, UR5 ;  /* 0x00000001ff067899 */ /* 0x000fe40008011405 */
[----:B0-----:R-:W-:Y:S02]  /*06a0*/  SHF.R.U32.HI R10, RZ, 0x1, R25 ;  /* 0x00000001ff0a7819 */ /* 0x001fe40000011619 */
[----:B--2---:R-:W-:Y:S02]  /*06b0*/  ISETP.NE.AND P0, PT, R12, RZ, PT ;  /* 0x000000ff0c00720c */ /* 0x004fe40003f05270 */
[----:B------:R-:W-:-:S11]  /*06c0*/  I2FP.F32.S32 R20, R12 ;  /* 0x0000000c00147245 */ /* 0x000fd60000201400 */
[----:B---3--:R-:W-:Y:S01]  /*06d0*/  @P0 FFMA R23, R20, R4, R23 ;  /* 0x0000000414170223 */ /* 0x008fe20000000017 */
[----:B------:R-:W-:-:S04]  /*06e0*/  SHF.R.S32.HI R20, RZ, UR4, R9 ;  /* 0x00000004ff147c19 */ /* 0x000fc80008011409 */
        /* <DEDUP_REMOVED lines=13> */
[C---:B------:R-:W-:Y:S01]  /*07c0*/  IMAD.WIDE R18, R25.reuse, 0x4, R2 ;  /* 0x0000000419127825 */ /* 0x040fe200078e0202 */
[----:B------:R-:W3:Y:S05]  /*07d0*/  LDG.E R23, desc[UR8][R14.64] ;  /* 0x000000080e177981 */ /* 0x000eea000c1e1900 */
[----:B------:R-:W4:Y:S01]  /*07e0*/  LDG.E R18, desc[UR8][R18.64] ;  /* 0x0000000812127981 */ /* 0x000f22000c1e1900 */
[----:B0-----:R-:W-:Y:S01]  /*07f0*/  IMAD.WIDE R10, R25, 0x4, R6 ;  /* 0x00000004190a7825 */ /* 0x001fe200078e0206 */
[----:B--2---:R-:W-:Y:S02]  /*0800*/  ISETP.NE.AND P0, PT, R12, RZ, PT ;  /* 0x000000ff0c00720c */ /* 0x004fe40003f05270 */
[----:B------:R-:W-:-:S11]  /*0810*/  I2FP.F32.S32 R20, R12 ;  /* 0x0000000c00147245 */ /* 0x000fd60000201400 */
[----:B---3--:R-:W-:-:S04]  /*0820*/  @P0 FFMA R23, R20, R4, R23 ;  /* 0x0000000414170223 */ /* 0x008fc80000000017 */
[----:B----4-:R-:W-:Y:S01]  /*0830*/  FADD R27, -R23, R18 ;  /* 0x00000012171b7221 */ /* 0x010fe20000000100 */
[----:B------:R-:W-:-:S04]  /*0840*/  FSETP.GT.AND P1, PT, R18, R23, PT ;  /* 0x000000171200720b */ /* 0x000fc80003f24000 */
[----:B------:R-:W-:Y:S02]  /*0850*/  FSETP.GE.AND P0, PT, |R27|, R4, PT ;  /* 0x000000041b00720b */ /* 0x000fe40003f06200 */
[----:B------:R-:W-:-:S04]  /*0860*/  SEL R12, R8, 0xffffffff, P1 ;  /* 0xffffffff080c7807 */ /* 0x000fc80000800000 */
[----:B------:R-:W-:Y:S02]  /*0870*/  SEL R13, R12, RZ, P0 ;  /* 0x000000ff0c0d7207 */ /* 0x000fe40000000000 */
[----:B------:R-:W-:-:S03]  /*0880*/  ISETP.NE.AND P0, PT, R17, UR4, PT ;  /* 0x0000000411007c0c */ /* 0x000fc6000bf05270 */
[----:B------:R1:W-:Y:S10]  /*0890*/  STG.E desc[UR8][R10.64], R13 ;  /* 0x0000000d0a007986 */ /* 0x0003f4000c101908 */
[----:B------:R-:W-:Y:S05]  /*08a0*/  @P0 BRA `(.L_x_1) ;  /* 0xfffffff800680947 */ /* 0x000fea000383ffff */
[----:B------:R-:W-:-:S12]  /*08b0*/  UIADD3 UR4, UPT, UPT, UR4, 0x1, URZ ;  /* 0x0000000104047890 */ /* 0x000fd8000fffe0ff */
.L_x_0:
[----:B------:R-:W-:-:S13]  /*08c0*/  ISETP.NE.AND P0, PT, R16, RZ, PT ;  /* 0x000000ff1000720c */ /* 0x000fda0003f05270 */
[----:B------:R-:W-:Y:S05]  /*08d0*/  @!P0 EXIT ;  /* 0x000000000000894d */ /* 0x000fea0003800000 */
[----:B------:R-:W-:Y:S02]  /*08e0*/  ISETP.NE.AND P1, PT, R16, 0x1, PT ;  /* 0x000000011000780c */ /* 0x000fe40003f25270 */
[----:B------:R-:W-:-:S04]  /*08f0*/  LOP3.LUT R5, R5, 0x1, RZ, 0xc0, !PT ;  /* 0x0000000105057812 */ /* 0x000fc800078ec0ff */
[----:B------:R-:W-:-:S07]  /*0900*/  ISETP.NE.U32.AND P0, PT, R5, 0x1, PT ;  /* 0x000000010500780c */ /* 0x000fce0003f05070 */
[----:B------:R-:W-:Y:S06]  /*0910*/  @!P1 BRA `(.L_x_2) ;  /* 0x0000000000c89947 */ /* 0x000fec0003800000 */
[----:B------:R-:W-:Y:S02]  /*0920*/  USHF.R.S32.HI UR5, URZ, UR4, UR10 ;  /* 0x00000004ff057299 */ /* 0x000fe4000801140a */
[----:B-1----:R-:W-:Y:S02]  /*0930*/  SHF.R.U32.HI R10, RZ, UR4, R0 ;  /* 0x00000004ff0a7c19 */ /* 0x002fe40008011600 */
[----:B------:R-:W-:Y:S01]  /*0940*/  SHF.R.S32.HI R5, RZ, UR4, R9 ;  /* 0x00000004ff057c19 */ /* 0x000fe20008011409 */
[----:B------:R-:W-:Y:S01]  /*0950*/  USHF.R.S32.HI UR6, URZ, 0x1, UR5 ;  /* 0x00000001ff067899 */ /* 0x000fe20008011405 */
[----:B------:R-:W-:Y:S02]  /*0960*/  SHF.R.U32.HI R11, RZ, 0x1, R10 ;  /* 0x00000001ff0b7819 */ /* 0x000fe4000001160a */
[----:B0-----:R-:W-:-:S05]  /*0970*/  SHF.R.S32.HI R12, RZ, 0x1, R5 ;  /* 0x00000001ff0c7819 */ /* 0x001fca0000011405 */
[----:B------:R-:W-:-:S04]  /*0980*/  IMAD R11, R11, UR6, R12 ;  /* 0x000000060b0b7c24 */ /* 0x000fc8000f8e020c */
[----:B------:R-:W-:-:S06]  /*0990*/  IMAD.WIDE R12, R11, 0x4, R6 ;  /* 0x000000040b0c7825 */ /* 0x000fcc00078e0206 */
[----:B------:R0:W2:Y:S01]  /*09a0*/  LDG.E R12, desc[UR8][R12.64] ;  /* 0x000000080c0c7981 */ /* 0x0000a2000c1e1900 */
[----:B------:R-:W-:Y:S02]  /*09b0*/  IMAD R5, R10, UR5, R5 ;  /* 0x000000050a057c24 */ /* 0x000fe4000f8e0205 */
[----:B------:R-:W-:-:S04]  /*09c0*/  IMAD.WIDE R10, R11, 0x4, R2 ;  /* 0x000000040b0a7825 */ /* 0x000fc800078e0202 */
[----:B------:R-:W-:Y:S01]  /*09d0*/  IMAD.WIDE R14, R5, 0x4, R2 ;  /* 0x00000004050e7825 */ /* 0x000fe200078e0202 */
[----:B------:R1:W3:Y:S05]  /*09e0*/  LDG.E R17, desc[UR8][R10.64] ;  /* 0x000000080a117981 */ /* 0x0002ea000c1e1900 */
[----:B------:R-:W4:Y:S01]  /*09f0*/  LDG.E R14, desc[UR8][R14.64] ;  /* 0x000000080e0e7981 */ /* 0x000f22000c1e1900 */
[----:B------:R-:W-:-:S04]  /*0a00*/  UIADD3 UR5, UPT, UPT, UR4, 0x1, URZ ;  /* 0x0000000104057890 */ /* 0x000fc8000fffe0ff */
[----:B------:R-:W-:Y:S02]  /*0a10*/  USHF.R.S32.HI UR6, URZ, UR5, UR10 ;  /* 0x00000005ff067299 */ /* 0x000fe4000801140a */
[----:B0-----:R-:W-:-:S04]  /*0a20*/  SHF.R.S32.HI R13, RZ, UR5, R9 ;  /* 0x00000005ff0d7c19 */ /* 0x001fc80008011409 */
[----:B-1----:R-:W-:Y:S02]  /*0a30*/  SHF.R.S32.HI R11, RZ, 0x1, R13 ;  /* 0x00000001ff0b7819 */ /* 0x002fe4000001140d */
[----:B--2---:R-:W-:Y:S02]  /*0a40*/  ISETP.NE.AND P1, PT, R12, RZ, PT ;  /* 0x000000ff0c00720c */ /* 0x004fe40003f25270 */
[----:B------:R-:W-:-:S11]  /*0a50*/  I2FP.F32.S32 R16, R12 ;  /* 0x0000000c00107245 */ /* 0x000fd60000201400 */
[----:B---3--:R-:W-:Y:S01]  /*0a60*/  @P1 FFMA R17, R16, R4, R17 ;  /* 0x0000000410111223 */ /* 0x008fe20000000011 */
[----:B------:R-:W-:Y:S01]  /*0a70*/  SHF.R.U32.HI R16, RZ, UR5, R0 ;  /* 0x00000005ff107c19 */ /* 0x000fe20008011600 */
[----:B------:R-:W-:-:S03]  /*0a80*/  USHF.R.S32.HI UR5, URZ, 0x1, UR6 ;  /* 0x00000001ff057899 */ /* 0x000fc60008011406 */
[----:B----4-:R-:W-:Y:S01]  /*0a90*/  FSETP.GT.AND P2, PT, R14, R17, PT ;  /* 0x000000110e00720b */ /* 0x010fe20003f44000 */
[----:B------:R-:W-:Y:S01]  /*0aa0*/  FADD R17, -R17, R14 ;  /* 0x0000000e11117221 */ /* 0x000fe20000000100 */
[----:B------:R-:W-:Y:S02]  /*0ab0*/  SHF.R.U32.HI R10, RZ, 0x1, R16 ;  /* 0x00000001ff0a7819 */ /* 0x000fe40000011610 */
[----:B------:R-:W-:Y:S02]  /*0ac0*/  SEL R12, R8, 0xffffffff, P2 ;  /* 0xffffffff080c7807 */ /* 0x000fe40001000000 */
[----:B------:R-:W-:Y:S01]  /*0ad0*/  FSETP.GE.AND P1, PT, |R17|, R4, PT ;  /* 0x000000041100720b */ /* 0x000fe20003f26200 */
[----:B------:R-:W-:Y:S02]  /*0ae0*/  IMAD R17, R10, UR5, R11 ;  /* 0x000000050a117c24 */ /* 0x000fe4000f8e020b */
[----:B------:R-:W-:Y:S01]  /*0af0*/  IMAD.WIDE R10, R5, 0x4, R6 ;  /* 0x00000004050a7825 */ /* 0x000fe200078e0206 */
[----:B------:R-:W-:-:S03]  /*0b00*/  SEL R5, R12, RZ, P1 ;  /* 0x000000ff0c057207 */ /* 0x000fc60000800000 */
[C---:B------:R-:W-:Y:S02]  /*0b10*/  IMAD.WIDE R14, R17.reuse, 0x4, R6 ;  /* 0x00000004110e7825 */ /* 0x040fe400078e0206 */
        /* <DEDUP_REMOVED lines=8> */
[----:B------:R-:W-:Y:S01]  /*0ba0*/  UIADD3 UR4, UPT, UPT, UR4, 0x2, URZ ;  /* 0x0000000204047890 */ /* 0x000fe2000fffe0ff */
[----:B--2---:R-:W-:Y:S02]  /*0bb0*/  ISETP.NE.AND P1, PT, R14, RZ, PT ;  /* 0x000000ff0e00720c */ /* 0x004fe40003f25270 */
[----:B------:R-:W-:-:S11]  /*0bc0*/  I2FP.F32.S32 R18, R14 ;  /* 0x0000000e00127245 */ /* 0x000fd60000201400 */
[----:B---3--:R-:W-:-:S04]  /*0bd0*/  @P1 FFMA R21, R18, R4, R21 ;  /* 0x0000000412151223 */ /* 0x008fc80000000015 */
[----:B----4-:R-:W-:Y:S01]  /*0be0*/  FADD R23, -R21, R16 ;  /* 0x0000001015177221 */ /* 0x010fe20000000100 */
[----:B------:R-:W-:-:S04]  /*0bf0*/  FSETP.GT.AND P2, PT, R16, R21, PT ;  /* 0x000000151000720b */ /* 0x000fc80003f44000 */
[----:B------:R-:W-:Y:S02]  /*0c00*/  FSETP.GE.AND P1, PT, |R23|, R4, PT ;  /* 0x000000041700720b */ /* 0x000fe40003f26200 */
[----:B------:R-:W-:-:S04]  /*0c10*/  SEL R5, R8, 0xffffffff, P2 ;  /* 0xffffffff08057807 */ /* 0x000fc80001000000 */
[----:B------:R-:W-:-:S05]  /*0c20*/  SEL R5, R5, RZ, P1 ;  /* 0x000000ff05057207 */ /* 0x000fca0000800000 */
[----:B------:R2:W-:Y:S02]  /*0c30*/  STG.E desc[UR8][R10.64], R5 ;  /* 0x000000050a007986 */ /* 0x0005e4000c101908 */
.L_x_2:
[----:B------:R-:W-:Y:S05]  /*0c40*/  @P0 EXIT ;  /* 0x000000000000094d */ /* 0x000fea0003800000 */
[----:B------:R-:W-:Y:S02]  /*0c50*/  USHF.R.S32.HI UR5, URZ, UR4, UR10 ;  /* 0x00000004ff057299 */ /* 0x000fe4000801140a */
[----:B------:R-:W-:Y:S02]  /*0c60*/  SHF.R.U32.HI R0, RZ, UR4, R0 ;  /* 0x00000004ff007c19 */ /* 0x000fe40008011600 */
[----:B------:R-:W-:Y:S01]  /*0c70*/  SHF.R.S32.HI R9, RZ, UR4, R9 ;  /* 0x00000004ff097c19 */ /* 0x000fe20008011409 */
[----:B------:R-:W-:Y:S01]  /*0c80*/  USHF.R.S32.HI UR4, URZ, 0x1, UR5 ;  /* 0x00000001ff047899 */ /* 0x000fe20008011405 */
[----:B--2---:R-:W-:Y:S02]  /*0c90*/  SHF.R.U32.HI R5, RZ, 0x1, R0 ;  /* 0x00000001ff057819 */ /* 0x004fe40000011600 */
[----:B-1----:R-:W-:-:S05]  /*0ca0*/  SHF.R.S32.HI R10, RZ, 0x1, R9 ;  /* 0x00000001ff0a7819 */ /* 0x002fca0000011409 */
[----:B------:R-:W-:-:S04]  /*0cb0*/  IMAD R5, R5, UR4, R10 ;  /* 0x0000000405057c24 */ /* 0x000fc8000f8e020a */
[----:B0-----:R-:W-:-:S06]  /*0cc0*/  IMAD.WIDE R12, R5, 0x4, R6 ;  /* 0x00000004050c7825 */ /* 0x001fcc00078e0206 */
[----:B------:R-:W2:Y:S01]  /*0cd0*/  LDG.E R12, desc[UR8][R12.64] ;  /* 0x000000080c0c7981 */ /* 0x000ea2000c1e1900 */
[----:B------:R-:W-:Y:S02]  /*0ce0*/  IMAD R9, R0, UR5, R9 ;  /* 0x0000000500097c24 */ /* 0x000fe4000f8e0209 */
[----:B------:R-:W-:-:S04]  /*0cf0*/  IMAD.WIDE R10, R5, 0x4, R2 ;  /* 0x00000004050a7825 */ /* 0x000fc800078e0202 */
[C---:B------:R-:W-:Y:S01]  /*0d00*/  IMAD.WIDE R2, R9.reuse, 0x4, R2 ;  /* 0x0000000409027825 */ /* 0x040fe200078e0202 */
[----:B------:R-:W3:Y:S05]  /*0d10*/  LDG.E R5, desc[UR8][R10.64] ;  /* 0x000000080a057981 */ /* 0x000eea000c1e1900 */
[----:B------:R-:W4:Y:S01]  /*0d20*/  LDG.E R2, desc[UR8][R2.64] ;  /* 0x0000000802027981 */ /* 0x000f22000c1e1900 */
[----:B------:R-:W-:Y:S01]  /*0d30*/  IMAD.WIDE R6, R9, 0x4, R6 ;  /* 0x0000000409067825 */ /* 0x000fe200078e0206 */
        /* <DEDUP_REMOVED lines=8> */
[----:B------:R-:W-:Y:S01]  /*0dc0*/  STG.E desc[UR8][R6.64], R5 ;  /* 0x0000000506007986 */ /* 0x000fe2000c101908 */
[----:B------:R-:W-:Y:S05]  /*0dd0*/  EXIT ;  /* 0x000000000000794d */ /* 0x000fea0003800000 */
.L_x_3:
[----:B------:R-:W-:-:S00]  /*0de0*/  BRA `(.L_x_3) ;  /* 0xfffffffc00fc7947 */ /* 0x000fc0000383ffff */
[----:B------:R-:W-:-:S00]  /*0df0*/  NOP ;  /* 0x0000000000007918 */ /* 0x000fc00000000000 */
        /* <DEDUP_REMOVED lines=8> */
.L_x_6:


//--------------------- .text._Z16waveletTransformPfS_ii --------------------------
	.section	.text._Z16waveletTransformPfS_ii,"ax",@progbits
	.align	128
        .global         _Z16waveletTransformPfS_ii
        .type           _Z16waveletTransformPfS_ii,@function
        .size           _Z16waveletTransformPfS_ii,(.L_x_7 - _Z16waveletTransformPfS_ii)
        .other          _Z16waveletTransformPfS_ii,@"STO_CUDA_ENTRY STV_DEFAULT"
_Z16waveletTransformPfS_ii:
.text._Z16waveletTransformPfS_ii:
        /* <DEDUP_REMOVED lines=13> */
[----:B------:R-:W-:Y:S01]  /*00d0*/  LOP3.LUT R2, R0, 0x1, RZ, 0xc0, !PT ;  /* 0x0000000100027812 */ /* 0x000fe200078ec0ff */
[----:B------:R-:W0:Y:S01]  /*00e0*/  LDCU.64 UR4, c[0x0][0x358] ;  /* 0x00006b00ff0477ac */ /* 0x000e220008000a00 */
[----:B------:R-:W-:Y:S02]  /*00f0*/  IMAD R7, R3, UR6, R0 ;  /* 0x0000000603077c24 */ /* 0x000fe4000f8e0200 */
[----:B------:R-:W-:-:S13]  /*0100*/  ISETP.NE.U32.AND P0, PT, R2, 0x1, PT ;  /* 0x000000010200780c */ /* 0x000fda0003f05070 */
[----:B------:R-:W-:Y:S05]  /*0110*/  @!P0 BRA `(.L_x_4) ;  /* 0x0000000000288947 */ /* 0x000fea0003800000 */
[----:B------:R-:W1:Y:S08]  /*0120*/  LDC.64 R2, c[0x0][0x380] ;  /* 0x0000e000ff027b82 */ /* 0x000e700000000a00 */
[----:B------:R-:W2:Y:S01]  /*0130*/  LDC.64 R4, c[0x0][0x388] ;  /* 0x0000e200ff047b82 */ /* 0x000ea20000000a00 */
[----:B-1----:R-:W-:-:S05]  /*0140*/  IMAD.WIDE R2, R7, 0x4, R2 ;  /* 0x0000000407027825 */ /* 0x002fca00078e0202 */
[----:B0-----:R-:W3:Y:S04]  /*0150*/  LDG.E R0, desc[UR4][R2.64] ;  /* 0x0000000402007981 */ /* 0x001ee8000c1e1900 */
[----:B------:R-:W3:Y:S01]  /*0160*/  LDG.E R9, desc[UR4][R2.64+0x4] ;  /* 0x0000040402097981 */ /* 0x000ee2000c1e1900 */
[----:B--2---:R-:W-:-:S04]  /*0170*/  IMAD.WIDE R4, R7, 0x4, R4 ;  /* 0x0000000407047825 */ /* 0x004fc800078e0204 */
[----:B---3--:R-:W-:-:S04]  /*0180*/  FADD R0, R0, R9 ;  /* 0x0000000900007221 */ /* 0x008fc80000000000 */
[----:B------:R-:W-:-:S05]  /*0190*/  FMUL R7, R0, 0.5 ;  /* 0x3f00000000077820 */ /* 0x000fca0000400000 */
[----:B------:R-:W-:Y:S01]  /*01a0*/  STG.E desc[UR4][R4.64], R7 ;  /* 0x0000000704007986 */ /* 0x000fe2000c101904 */
[----:B------:R-:W-:Y:S05]  /*01b0*/  EXIT ;  /* 0x000000000000794d */ /* 0x000fea0003800000 */
.L_x_4:
[----:B------:R-:W1:Y:S08]  /*01c0*/  LDC.64 R2, c[0x0][0x380] ;  /* 0x0000e000ff027b82 */ /* 0x000e700000000a00 */
[----:B------:R-:W2:Y:S01]  /*01d0*/  LDC.64 R4, c[0x0][0x388] ;  /* 0x0000e200ff047b82 */ /* 0x000ea20000000a00 */
[----:B-1----:R-:W-:-:S05]  /*01e0*/  IMAD.WIDE R2, R7, 0x4, R2 ;  /* 0x0000000407027825 */ /* 0x002fca00078e0202 */
[----:B0-----:R-:W3:Y:S04]  /*01f0*/  LDG.E R0, desc[UR4][R2.64+-0x4] ;  /* 0xfffffc0402007981 */ /* 0x001ee8000c1e1900 */
[----:B------:R-:W3:Y:S01]  /*0200*/  LDG.E R9, desc[UR4][R2.64] ;  /* 0x0000000402097981 */ /* 0x000ee2000c1e1900 */
[----:B--2---:R-:W-:-:S04]  /*0210*/  IMAD.WIDE R4, R7, 0x4, R4 ;  /* 0x0000000407047825 */ /* 0x004fc800078e0204 */
[----:B---3--:R-:W-:-:S04]  /*0220*/  FADD R0, R0, -R9 ;  /* 0x8000000900007221 */ /* 0x008fc80000000000 */
[----:B------:R-:W-:-:S05]  /*0230*/  FMUL R7, R0, 0.5 ;  /* 0x3f00000000077820 */ /* 0x000fca0000400000 */
[----:B------:R-:W-:Y:S01]  /*0240*/  STG.E desc[UR4][R4.64], R7 ;  /* 0x0000000704007986 */ /* 0x000fe2000c101904 */
[----:B------:R-:W-:Y:S05]  /*0250*/  EXIT ;  /* 0x000000000000794d */ /* 0x000fea0003800000 */
.L_x_5:
        /* <DEDUP_REMOVED lines=10> */
.L_x_7:


//--------------------- .nv.shared.reserved.0     --------------------------
	.section	.nv.shared.reserved.0,"aw",@nobits
	.weak		__nv_reservedSMEM_offset_0_alias
	.size		__nv_reservedSMEM_offset_0_alias, 0, 64
	.other		__nv_reservedSMEM_offset_0_alias,@"STO_CUDA_RESERVED_SHARED STV_DEFAULT"
__nv_reservedSMEM_offset_0_alias:
	.zero		0
	.zero		64


//--------------------- .nv.constant0._Z9ezwEncodePfPiiifi --------------------------
	.section	.nv.constant0._Z9ezwEncodePfPiiifi,"a",@progbits
	.sectionflags	@""
	.align	4
.nv.constant0._Z9ezwEncodePfPiiifi:
	.zero		928


//--------------------- .nv.constant0._Z16waveletTransformPfS_ii --------------------------
	.section	.nv.constant0._Z16waveletTransformPfS_ii,"a",@progbits
	.sectionflags	@""
	.align	4
.nv.constant0._Z16waveletTransformPfS_ii:
	.zero		920


//--------------------- SYMBOLS --------------------------

	.type		.nv.reservedSmem.offset0,@object
	.size		.nv.reservedSmem.offset0,0x4
